//
// Generated by NVIDIA NVVM Compiler
//
// Compiler Build ID: CL-36424714
// Cuda compilation tools, release 13.0, V13.0.88
// Based on NVVM 20.0.0
//

.version 9.0
.target sm_100
.address_size 64

	// .globl	_Z17gpu_reduction_sumILi1024EEvPdS0_i
// _ZZ17gpu_reduction_sumILi1024EEvPdS0_iE5ds_in has been demoted

.visible .entry _Z17gpu_reduction_sumILi1024EEvPdS0_i(
	.param .u64 .ptr .align 1 _Z17gpu_reduction_sumILi1024EEvPdS0_i_param_0,
	.param .u64 .ptr .align 1 _Z17gpu_reduction_sumILi1024EEvPdS0_i_param_1,
	.param .u32 _Z17gpu_reduction_sumILi1024EEvPdS0_i_param_2
)
{
	.reg .pred 	%p<6>;
	.reg .b32 	%r<18>;
	.reg .b64 	%rd<13>;
	.reg .b64 	%fd<8>;
	// demoted variable
	.shared .align 8 .b8 _ZZ17gpu_reduction_sumILi1024EEvPdS0_iE5ds_in[16384];
	ld.param.u64 	%rd3, [_Z17gpu_reduction_sumILi1024EEvPdS0_i_param_0];
	ld.param.u64 	%rd2, [_Z17gpu_reduction_sumILi1024EEvPdS0_i_param_1];
	ld.param.u32 	%r9, [_Z17gpu_reduction_sumILi1024EEvPdS0_i_param_2];
	cvta.to.global.u64 	%rd1, %rd3;
	mov.u32 	%r17, %ntid.x;
	mov.u32 	%r2, %ctaid.x;
	mov.u32 	%r3, %tid.x;
	mad.lo.s32 	%r10, %r17, %r2, %r3;
	shl.b32 	%r4, %r10, 1;
	or.b32  	%r11, %r4, 1;
	setp.ge.s32 	%p1, %r11, %r9;
	shl.b32 	%r12, %r3, 4;
	mov.u32 	%r13, _ZZ17gpu_reduction_sumILi1024EEvPdS0_iE5ds_in;
	add.s32 	%r5, %r13, %r12;
	@%p1 bra 	$L__BB0_2;
	mul.wide.s32 	%rd8, %r4, 8;
	add.s64 	%rd9, %rd1, %rd8;
	ld.global.v2.f64 	{%fd2, %fd3}, [%rd9];
	st.shared.v2.f64 	[%r5], {%fd2, %fd3};
	bra.uni 	$L__BB0_5;
$L__BB0_2:
	setp.ge.s32 	%p2, %r4, %r9;
	@%p2 bra 	$L__BB0_4;
	mul.wide.s32 	%rd5, %r4, 8;
	add.s64 	%rd6, %rd1, %rd5;
	ld.global.f64 	%fd1, [%rd6];
	st.shared.f64 	[%r5], %fd1;
	mov.b64 	%rd7, 0;
	st.shared.u64 	[%r5+8], %rd7;
	bra.uni 	$L__BB0_5;
$L__BB0_4:
	mov.b64 	%rd4, 0;
	st.shared.u64 	[%r5], %rd4;
	st.shared.u64 	[%r5+8], %rd4;
$L__BB0_5:
	shl.b32 	%r14, %r3, 3;
	sub.s32 	%r6, %r5, %r14;
$L__BB0_6:
	bar.sync 	0;
	setp.ge.u32 	%p3, %r3, %r17;
	@%p3 bra 	$L__BB0_8;
	shl.b32 	%r15, %r17, 3;
	add.s32 	%r16, %r6, %r15;
	ld.shared.f64 	%fd4, [%r16];
	ld.shared.f64 	%fd5, [%r6];
	add.f64 	%fd6, %fd4, %fd5;
	st.shared.f64 	[%r6], %fd6;
$L__BB0_8:
	shr.u32 	%r8, %r17, 1;
	setp.gt.u32 	%p4, %r17, 1;
	mov.u32 	%r17, %r8;
	@%p4 bra 	$L__BB0_6;
	bar.sync 	0;
	setp.ne.s32 	%p5, %r3, 0;
	@%p5 bra 	$L__BB0_11;
	ld.shared.f64 	%fd7, [_ZZ17gpu_reduction_sumILi1024EEvPdS0_iE5ds_in];
	cvta.to.global.u64 	%rd10, %rd2;
	mul.wide.u32 	%rd11, %r2, 8;
	add.s64 	%rd12, %rd10, %rd11;
	st.global.f64 	[%rd12], %fd7;
$L__BB0_11:
	ret;

}


// ===== COMPILED SASS (sm_100) =====

	.target	sm_100

	.elftype	@"ET_EXEC"


//--------------------- .note.nv.tkinfo           --------------------------
	.section	.note.nv.tkinfo,"",@"SHT_NOTE"
	.sectionflags	@"SHF_NOTE_NV_TKINFO"
	.tkinfo
        /*0018*/ 	.word	0x00000002
        /*0030*/ 	.string	""
        /*0030*/ 	.string	"ptxas"
        /*0030*/ 	.string	"Cuda compilation tools, release 13.0, V13.0.88"
        /*0030*/ 	.string	"Build cuda_13.0.r13.0/compiler.36424714_0"
        /*0030*/ 	.string	"-arch sm_100 -m 64 "



//--------------------- .note.nv.cuinfo           --------------------------
	.section	.note.nv.cuinfo,"",@"SHT_NOTE"
	.sectionflags	@"SHF_NOTE_NV_CUINFO"
        /*0018*/ 	.short	0x0002
        /*001a*/ 	.short	0x0064
        /*001c*/ 	.short	0x0082
	.zero		2


//--------------------- .nv.info                  --------------------------
	.section	.nv.info,"",@"SHT_CUDA_INFO"
	.align	4


	//----- nvinfo : EIATTR_REGCOUNT
	.align		4
        /*0000*/ 	.byte	0x04, 0x2f
        /*0002*/ 	.short	(.L_1 - .L_0)
	.align		4
.L_0:
        /*0004*/ 	.word	index@(_Z17gpu_reduction_sumILi1024EEvPdS0_i)
        /*0008*/ 	.word	0x0000000e


	//----- nvinfo : EIATTR_FRAME_SIZE
	.align		4
.L_1:
        /*000c*/ 	.byte	0x04, 0x11
        /*000e*/ 	.short	(.L_3 - .L_2)
	.align		4
.L_2:
        /*0010*/ 	.word	index@(_Z17gpu_reduction_sumILi1024EEvPdS0_i)
        /*0014*/ 	.word	0x00000000


	//----- nvinfo : EIATTR_MIN_STACK_SIZE
	.align		4
.L_3:
        /*0018*/ 	.byte	0x04, 0x12
        /*001a*/ 	.short	(.L_5 - .L_4)
	.align		4
.L_4:
        /*001c*/ 	.word	index@(_Z17gpu_reduction_sumILi1024EEvPdS0_i)
        /*0020*/ 	.word	0x00000000
.L_5:


//--------------------- .nv.compat                --------------------------
	.section	.nv.compat,"",@"SHT_CUDA_COMPAT_INFO"
	.align	4
        /*0000*/ 	.byte	0x02, 0x09, 0x00, 0x00, 0x02, 0x02, 0x01, 0x00, 0x02, 0x05, 0x05, 0x00, 0x03, 0x07, 0x01, 0x01
        /*0010*/ 	.byte	0x02, 0x03, 0x00, 0x00, 0x02, 0x06, 0x01, 0x00, 0x04, 0x0b, 0x08, 0x00, 0x01, 0x00, 0x00, 0x00
        /*0020*/ 	.byte	0x00, 0x00, 0x00, 0x00


//--------------------- .nv.info._Z17gpu_reduction_sumILi1024EEvPdS0_i --------------------------
	.section	.nv.info._Z17gpu_reduction_sumILi1024EEvPdS0_i,"",@"SHT_CUDA_INFO"
	.sectionflags	@""
	.align	4


	//----- nvinfo : EIATTR_CUDA_API_VERSION
	.align		4
        /*0000*/ 	.byte	0x04, 0x37
        /*0002*/ 	.short	(.L_7 - .L_6)
.L_6:
        /*0004*/ 	.word	0x00000082


	//----- nvinfo : EIATTR_KPARAM_INFO
	.align		4
.L_7:
        /*0008*/ 	.byte	0x04, 0x17
        /*000a*/ 	.short	(.L_9 - .L_8)
.L_8:
        /*000c*/ 	.word	0x00000000
        /*0010*/ 	.short	0x0002
        /*0012*/ 	.short	0x0010
        /*0014*/ 	.byte	0x00, 0xf0, 0x11, 0x00


	//----- nvinfo : EIATTR_KPARAM_INFO
	.align		4
.L_9:
        /*0018*/ 	.byte	0x04, 0x17
        /*001a*/ 	.short	(.L_11 - .L_10)
.L_10:
        /*001c*/ 	.word	0x00000000
        /*0020*/ 	.short	0x0001
        /*0022*/ 	.short	0x0008
        /*0024*/ 	.byte	0x00, 0xf5, 0x21, 0x00


	//----- nvinfo : EIATTR_KPARAM_INFO
	.align		4
.L_11:
        /*0028*/ 	.byte	0x04, 0x17
        /*002a*/ 	.short	(.L_13 - .L_12)
.L_12:
        /*002c*/ 	.word	0x00000000
        /*0030*/ 	.short	0x0000
        /*0032*/ 	.short	0x0000
        /*0034*/ 	.byte	0x00, 0xf5, 0x21, 0x00


	//----- nvinfo : EIATTR_SPARSE_MMA_MASK
	.align		4
.L_13:
        /*0038*/ 	.byte	0x03, 0x50
        /*003a*/ 	.short	0x0000


	//----- nvinfo : EIATTR_MAXREG_COUNT
	.align		4
        /*003c*/ 	.byte	0x03, 0x1b
        /*003e*/ 	.short	0x00ff


	//----- nvinfo : EIATTR_NUM_BARRIERS
	.align		4
        /*0040*/ 	.byte	0x02, 0x4c
        /*0042*/ 	.byte	0x01
	.zero		1


	//----- nvinfo : EIATTR_MERCURY_ISA_VERSION
	.align		4
        /*0044*/ 	.byte	0x03, 0x5f
        /*0046*/ 	.short	0x0101


	//----- nvinfo : EIATTR_VRC_CTA_INIT_COUNT
	.align		4
        /*0048*/ 	.byte	0x02, 0x4a
	.zero		1
	.zero		1


	//----- nvinfo : EIATTR_EXIT_INSTR_OFFSETS
	.align		4
        /*004c*/ 	.byte	0x04, 0x1c
        /*004e*/ 	.short	(.L_15 - .L_14)


	//   ....[0]....
.L_14:
        /*0050*/ 	.word	0x000002c0


	//   ....[1]....
        /*0054*/ 	.word	0x00000340


	//----- nvinfo : EIATTR_CRS_STACK_SIZE
	.align		4
.L_15:
        /*0058*/ 	.byte	0x04, 0x1e
        /*005a*/ 	.short	(.L_17 - .L_16)
.L_16:
        /*005c*/ 	.word	0x00000000


	//----- nvinfo : EIATTR_CBANK_PARAM_SIZE
	.align		4
.L_17:
        /*0060*/ 	.byte	0x03, 0x19
        /*0062*/ 	.short	0x0014


	//----- nvinfo : EIATTR_PARAM_CBANK
	.align		4
        /*0064*/ 	.byte	0x04, 0x0a
        /*0066*/ 	.short	(.L_19 - .L_18)
	.align		4
.L_18:
        /*0068*/ 	.word	index@(.nv.constant0._Z17gpu_reduction_sumILi1024EEvPdS0_i)
        /*006c*/ 	.short	0x0380
        /*006e*/ 	.short	0x0014


	//----- nvinfo : EIATTR_SW_WAR
	.align		4
.L_19:
        /*0070*/ 	.byte	0x04, 0x36
        /*0072*/ 	.short	(.L_21 - .L_20)
.L_20:
        /*0074*/ 	.word	0x00000008
.L_21:


//--------------------- .nv.callgraph             --------------------------
	.section	.nv.callgraph,"",@"SHT_CUDA_CALLGRAPH"
	.align	4
	.sectionentsize	8
	.align		4
        /*0000*/ 	.word	0x00000000
	.align		4
        /*0004*/ 	.word	0xffffffff
	.align		4
        /*0008*/ 	.word	0x00000000
	.align		4
        /*000c*/ 	.word	0xfffffffe
	.align		4
        /*0010*/ 	.word	0x00000000
	.align		4
        /*0014*/ 	.word	0xfffffffd
	.align		4
        /*0018*/ 	.word	0x00000000
	.align		4
        /*001c*/ 	.word	0xfffffffc


//--------------------- .text._Z17gpu_reduction_sumILi1024EEvPdS0_i --------------------------
	.section	.text._Z17gpu_reduction_sumILi1024EEvPdS0_i,"ax",@progbits
	.align	128
        .global         _Z17gpu_reduction_sumILi1024EEvPdS0_i
        .type           _Z17gpu_reduction_sumILi1024EEvPdS0_i,@function
        .size           _Z17gpu_reduction_sumILi1024EEvPdS0_i,(.L_x_5 - _Z17gpu_reduction_sumILi1024EEvPdS0_i)
        .other          _Z17gpu_reduction_sumILi1024EEvPdS0_i,@"STO_CUDA_ENTRY STV_DEFAULT"
_Z17gpu_reduction_sumILi1024EEvPdS0_i:
.text._Z17gpu_reduction_sumILi1024EEvPdS0_i:
[----:B------:R-:W-:Y:S01]  /*0000*/  LDC R1, c[0x0][0x37c] ;  /* 0x0000df00ff017b82 */ /* 0x000fe20000000800 */
[----:B------:R-:W0:Y:S01]  /*0010*/  S2R R0, SR_CTAID.X ;  /* 0x0000000000007919 */ /* 0x000e220000002500 */
[----:B------:R-:W0:Y:S01]  /*0020*/  LDCU UR8, c[0x0][0x360] ;  /* 0x00006c00ff0877ac */ /* 0x000e220008000800 */
[----:B------:R-:W0:Y:S01]  /*0030*/  S2R R3, SR_TID.X ;  /* 0x0000000000037919 */ /* 0x000e220000002100 */
[----:B------:R-:W1:Y:S01]  /*0040*/  LDCU UR9, c[0x0][0x390] ;  /* 0x00007200ff0977ac */ /* 0x000e620008000800 */
[----:B------:R-:W2:Y:S01]  /*0050*/  LDCU.64 UR6, c[0x0][0x358] ;  /* 0x00006b00ff0677ac */ /* 0x000ea20008000a00 */
[----:B0-----:R-:W-:-:S04]  /*0060*/  IMAD R2, R0, UR8, R3 ;  /* 0x0000000800027c24 */ /* 0x001fc8000f8e0203 */
[----:B------:R-:W-:-:S04]  /*0070*/  IMAD.SHL.U32 R9, R2, 0x2, RZ ;  /* 0x0000000202097824 */ /* 0x000fc800078e00ff */
[----:B------:R-:W-:-:S05]  /*0080*/  VIADD R2, R9, 0x1 ;  /* 0x0000000109027836 */ /* 0x000fca0000000000 */
[----:B-1----:R-:W-:-:S13]  /*0090*/  ISETP.GE.AND P0, PT, R2, UR9, PT ;  /* 0x0000000902007c0c */ /* 0x002fda000bf06270 */
[----:B------:R-:W0:Y:S02]  /*00a0*/  @!P0 LDC.64 R4, c[0x0][0x380] ;  /* 0x0000e000ff048b82 */ /* 0x000e240000000a00 */
[----:B0-----:R-:W-:-:S06]  /*00b0*/  @!P0 IMAD.WIDE R4, R9, 0x8, R4 ;  /* 0x0000000809048825 */ /* 0x001fcc00078e0204 */
[----:B--2---:R-:W2:Y:S01]  /*00c0*/  @!P0 LDG.E.128 R4, desc[UR6][R4.64] ;  /* 0x0000000604048981 */ /* 0x004ea2000c1e1d00 */
[----:B------:R-:W0:Y:S01]  /*00d0*/  S2UR UR5, SR_CgaCtaId ;  /* 0x00000000000579c3 */ /* 0x000e220000008800 */
[----:B------:R-:W-:Y:S01]  /*00e0*/  UMOV UR4, 0x400 ;  /* 0x0000040000047882 */ /* 0x000fe20000000000 */
[----:B------:R-:W-:Y:S01]  /*00f0*/  MOV R2, UR8 ;  /* 0x0000000800027c02 */ /* 0x000fe20008000f00 */
[----:B------:R-:W-:Y:S01]  /*0100*/  BSSY.RECONVERGENT B0, `(.L_x_0) ;  /* 0x000000e000007945 */ /* 0x000fe20003800200 */
[----:B0-----:R-:W-:-:S06]  /*0110*/  ULEA UR4, UR5, UR4, 0x18 ;  /* 0x0000000405047291 */ /* 0x001fcc000f8ec0ff */
[----:B------:R-:W-:-:S05]  /*0120*/  LEA R11, R3, UR4, 0x4 ;  /* 0x00000004030b7c11 */ /* 0x000fca000f8e20ff */
[----:B--2---:R0:W-:Y:S01]  /*0130*/  @!P0 STS.128 [R11], R4 ;  /* 0x000000040b008388 */ /* 0x0041e20000000c00 */
[----:B------:R-:W-:Y:S05]  /*0140*/  @!P0 BRA `(.L_x_1) ;  /* 0x0000000000248947 */ /* 0x000fea0003800000 */
[----:B------:R-:W-:-:S13]  /*0150*/  ISETP.GE.AND P0, PT, R9, UR9, PT ;  /* 0x0000000909007c0c */ /* 0x000fda000bf06270 */
[----:B------:R-:W-:Y:S05]  /*0160*/  @P0 BRA `(.L_x_2) ;  /* 0x0000000000180947 */ /* 0x000fea0003800000 */
[----:B0-----:R-:W0:Y:S02]  /*0170*/  LDC.64 R4, c[0x0][0x380] ;  /* 0x0000e000ff047b82 */ /* 0x001e240000000a00 */
[----:B0-----:R-:W-:-:S06]  /*0180*/  IMAD.WIDE R4, R9, 0x8, R4 ;  /* 0x0000000809047825 */ /* 0x001fcc00078e0204 */
[----:B------:R-:W2:Y:S01]  /*0190*/  LDG.E.64 R4, desc[UR6][R4.64] ;  /* 0x0000000604047981 */ /* 0x000ea2000c1e1b00 */
[----:B------:R-:W-:-:S05]  /*01a0*/  CS2R R6, SRZ ;  /* 0x0000000000067805 */ /* 0x000fca000001ff00 */
[----:B--2---:R1:W-:Y:S01]  /*01b0*/  STS.128 [R11], R4 ;  /* 0x000000040b007388 */ /* 0x0043e20000000c00 */
[----:B------:R-:W-:Y:S05]  /*01c0*/  BRA `(.L_x_1) ;  /* 0x0000000000047947 */ /* 0x000fea0003800000 */
.L_x_2:
[----:B------:R2:W-:Y:S02]  /*01d0*/  STS.128 [R11], RZ ;  /* 0x000000ff0b007388 */ /* 0x0005e40000000c00 */
.L_x_1:
[----:B------:R-:W-:Y:S05]  /*01e0*/  BSYNC.RECONVERGENT B0 ;  /* 0x0000000000007941 */ /* 0x000fea0003800200 */
.L_x_0:
[----:B012---:R-:W-:-:S07]  /*01f0*/  IMAD R11, R3, -0x8, R11 ;  /* 0xfffffff8030b7824 */ /* 0x007fce00078e020b */
.L_x_3:
[----:B------:R-:W-:Y:S01]  /*0200*/  BAR.SYNC.DEFER_BLOCKING 0x0 ;  /* 0x0000000000007b1d */ /* 0x000fe20000010000 */
[----:B------:R-:W-:-:S13]  /*0210*/  ISETP.GE.U32.AND P0, PT, R3, R2, PT ;  /* 0x000000020300720c */ /* 0x000fda0003f06070 */
[----:B------:R-:W-:Y:S01]  /*0220*/  @!P0 IMAD R8, R2, 0x8, R11 ;  /* 0x0000000802088824 */ /* 0x000fe200078e020b */
[----:B------:R-:W-:Y:S04]  /*0230*/  @!P0 LDS.64 R6, [R11] ;  /* 0x000000000b068984 */ /* 0x000fe80000000a00 */
[----:B------:R-:W0:Y:S02]  /*0240*/  @!P0 LDS.64 R4, [R8] ;  /* 0x0000000008048984 */ /* 0x000e240000000a00 */
[----:B0-----:R-:W-:-:S07]  /*0250*/  @!P0 DADD R4, R4, R6 ;  /* 0x0000000004048229 */ /* 0x001fce0000000006 */
[----:B------:R0:W-:Y:S01]  /*0260*/  @!P0 STS.64 [R11], R4 ;  /* 0x000000040b008388 */ /* 0x0001e20000000a00 */
[----:B------:R-:W-:Y:S02]  /*0270*/  ISETP.GT.U32.AND P0, PT, R2, 0x1, PT ;  /* 0x000000010200780c */ /* 0x000fe40003f04070 */
[----:B------:R-:W-:-:S11]  /*0280*/  SHF.R.U32.HI R2, RZ, 0x1, R2 ;  /* 0x00000001ff027819 */ /* 0x000fd60000011602 */
[----:B0-----:R-:W-:Y:S05]  /*0290*/  @P0 BRA `(.L_x_3) ;  /* 0xfffffffc00d80947 */ /* 0x001fea000383ffff */
[----:B------:R-:W-:Y:S01]  /*02a0*/  BAR.SYNC.DEFER_BLOCKING 0x0 ;  /* 0x0000000000007b1d */ /* 0x000fe20000010000 */
[----:B------:R-:W-:-:S13]  /*02b0*/  ISETP.NE.AND P0, PT, R3, RZ, PT ;  /* 0x000000ff0300720c */ /* 0x000fda0003f05270 */
[----:B------:R-:W-:Y:S05]  /*02c0*/  @P0 EXIT ;  /* 0x000000000000094d */ /* 0x000fea0003800000 */
[----:B------:R-:W0:Y:S01]  /*02d0*/  S2UR UR5, SR_CgaCtaId ;  /* 0x00000000000579c3 */ /* 0x000e220000008800 */
[----:B------:R-:W-:-:S07]  /*02e0*/  UMOV UR4, 0x400 ;  /* 0x0000040000047882 */ /* 0x000fce0000000000 */
[----:B------:R-:W1:Y:S01]  /*02f0*/  LDC.64 R4, c[0x0][0x388] ;  /* 0x0000e200ff047b82 */ /* 0x000e620000000a00 */
[----:B0-----:R-:W-:Y:S01]  /*0300*/  ULEA UR4, UR5, UR4, 0x18 ;  /* 0x0000000405047291 */ /* 0x001fe2000f8ec0ff */
[----:B-1----:R-:W-:-:S08]  /*0310*/  IMAD.WIDE.U32 R4, R0, 0x8, R4 ;  /* 0x0000000800047825 */ /* 0x002fd000078e0004 */
[----:B------:R-:W0:Y:S04]  /*0320*/  LDS.64 R2, [UR4] ;  /* 0x00000004ff027984 */ /* 0x000e280008000a00 */
[----:B0-----:R-:W-:Y:S01]  /*0330*/  STG.E.64 desc[UR6][R4.64], R2 ;  /* 0x0000000204007986 */ /* 0x001fe2000c101b06 */
[----:B------:R-:W-:Y:S05]  /*0340*/  EXIT ;  /* 0x000000000000794d */ /* 0x000fea0003800000 */
.L_x_4:
[----:B------:R-:W-:-:S00]  /*0350*/  BRA `(.L_x_4) ;  /* 0xfffffffc00fc7947 */ /* 0x000fc0000383ffff */
[----:B------:R-:W-:-:S00]  /*0360*/  NOP ;  /* 0x0000000000007918 */ /* 0x000fc00000000000 */
        /* <DEDUP_REMOVED lines=9> */
.L_x_5:


//--------------------- .nv.shared._Z17gpu_reduction_sumILi1024EEvPdS0_i --------------------------
	.section	.nv.shared._Z17gpu_reduction_sumILi1024EEvPdS0_i,"aw",@nobits
	.sectionflags	@""
	.align	8
.nv.shared._Z17gpu_reduction_sumILi1024EEvPdS0_i:
	.zero		17408


//--------------------- .nv.shared.reserved.0     --------------------------
	.section	.nv.shared.reserved.0,"aw",@nobits
	.weak		__nv_reservedSMEM_offset_0_alias
	.size		__nv_reservedSMEM_offset_0_alias, 0, 64
	.other		__nv_reservedSMEM_offset_0_alias,@"STO_CUDA_RESERVED_SHARED STV_DEFAULT"
__nv_reservedSMEM_offset_0_alias:
	.zero		0
	.zero		64


//--------------------- .nv.constant0._Z17gpu_reduction_sumILi1024EEvPdS0_i --------------------------
	.section	.nv.constant0._Z17gpu_reduction_sumILi1024EEvPdS0_i,"a",@progbits
	.sectionflags	@""
	.align	4
.nv.constant0._Z17gpu_reduction_sumILi1024EEvPdS0_i:
	.zero		916


//--------------------- SYMBOLS --------------------------

	.type		.nv.reservedSmem.offset0,@object
	.size		.nv.reservedSmem.offset0,0x4
	.type		.nv.reservedSmem.cap,@object
	.size		.nv.reservedSmem.cap,0x4
